//
// Generated by NVIDIA NVVM Compiler
//
// Compiler Build ID: CL-36424714
// Cuda compilation tools, release 13.0, V13.0.88
// Based on NVVM 20.0.0
//

.version 9.0
.target sm_100
.address_size 64

	// .globl	_Z3addPiS_S_i
.extern .func  (.param .b32 func_retval0) vprintf
(
	.param .b64 vprintf_param_0,
	.param .b64 vprintf_param_1
)
;
.global .align 1 .b8 $str[5] = {37, 100, 32, 10};

.visible .entry _Z3addPiS_S_i(
	.param .u64 .ptr .align 1 _Z3addPiS_S_i_param_0,
	.param .u64 .ptr .align 1 _Z3addPiS_S_i_param_1,
	.param .u64 .ptr .align 1 _Z3addPiS_S_i_param_2,
	.param .u32 _Z3addPiS_S_i_param_3
)
{
	.reg .b32 	%r<8>;
	.reg .b64 	%rd<11>;

	ld.param.u64 	%rd1, [_Z3addPiS_S_i_param_0];
	ld.param.u64 	%rd2, [_Z3addPiS_S_i_param_1];
	ld.param.u64 	%rd3, [_Z3addPiS_S_i_param_2];
	cvta.to.global.u64 	%rd4, %rd3;
	cvta.to.global.u64 	%rd5, %rd2;
	cvta.to.global.u64 	%rd6, %rd1;
	mov.u32 	%r1, %tid.x;
	mov.u32 	%r2, %ctaid.x;
	mov.u32 	%r3, %ntid.x;
	mad.lo.s32 	%r4, %r2, %r3, %r1;
	mul.wide.s32 	%rd7, %r4, 4;
	add.s64 	%rd8, %rd6, %rd7;
	ld.global.u32 	%r5, [%rd8];
	add.s64 	%rd9, %rd5, %rd7;
	ld.global.u32 	%r6, [%rd9];
	add.s32 	%r7, %r6, %r5;
	add.s64 	%rd10, %rd4, %rd7;
	st.global.u32 	[%rd10], %r7;
	ret;

}
	// .globl	_Z5printPi
.visible .entry _Z5printPi(
	.param .u64 .ptr .align 1 _Z5printPi_param_0
)
{
	.local .align 8 .b8 	__local_depot1[8];
	.reg .b64 	%SP;
	.reg .b64 	%SPL;
	.reg .pred 	%p<2>;
	.reg .b32 	%r<5>;
	.reg .b64 	%rd<9>;

	mov.u64 	%SPL, __local_depot1;
	cvta.local.u64 	%SP, %SPL;
	ld.param.u64 	%rd1, [_Z5printPi_param_0];
	cvta.to.global.u64 	%rd2, %rd1;
	mov.u32 	%r1, %ctaid.x;
	mul.wide.u32 	%rd3, %r1, 4;
	add.s64 	%rd4, %rd2, %rd3;
	ld.global.u32 	%r2, [%rd4];
	setp.eq.s32 	%p1, %r2, 0;
	@%p1 bra 	$L__BB1_2;
	add.u64 	%rd5, %SP, 0;
	add.u64 	%rd6, %SPL, 0;
	st.local.u32 	[%rd6], %r1;
	mov.u64 	%rd7, $str;
	cvta.global.u64 	%rd8, %rd7;
	{ // callseq 0, 0
	.param .b64 param0;
	st.param.b64 	[param0], %rd8;
	.param .b64 param1;
	st.param.b64 	[param1], %rd5;
	.param .b32 retval0;
	call.uni (retval0), 
	vprintf, 
	(
	param0, 
	param1
	);
	ld.param.b32 	%r3, [retval0];
	} // callseq 0
$L__BB1_2:
	ret;

}


// ===== COMPILED SASS (sm_100) =====

	.target	sm_100

	.elftype	@"ET_EXEC"


//--------------------- .note.nv.tkinfo           --------------------------
	.section	.note.nv.tkinfo,"",@"SHT_NOTE"
	.sectionflags	@"SHF_NOTE_NV_TKINFO"
	.tkinfo
        /*0018*/ 	.word	0x00000002
        /*0030*/ 	.string	""
        /*0030*/ 	.string	"ptxas"
        /*0030*/ 	.string	"Cuda compilation tools, release 13.0, V13.0.88"
        /*0030*/ 	.string	"Build cuda_13.0.r13.0/compiler.36424714_0"
        /*0030*/ 	.string	"-arch sm_100 -m 64 "



//--------------------- .note.nv.cuinfo           --------------------------
	.section	.note.nv.cuinfo,"",@"SHT_NOTE"
	.sectionflags	@"SHF_NOTE_NV_CUINFO"
        /*0018*/ 	.short	0x0002
        /*001a*/ 	.short	0x0064
        /*001c*/ 	.short	0x0082
	.zero		2


//--------------------- .nv.info                  --------------------------
	.section	.nv.info,"",@"SHT_CUDA_INFO"
	.align	4


	//----- nvinfo : EIATTR_REGCOUNT
	.align		4
        /*0000*/ 	.byte	0x04, 0x2f
        /*0002*/ 	.short	(.L_2 - .L_1)
	.align		4
.L_1:
        /*0004*/ 	.word	index@(_Z3addPiS_S_i)
        /*0008*/ 	.word	0x0000000c


	//----- nvinfo : EIATTR_FRAME_SIZE
	.align		4
.L_2:
        /*000c*/ 	.byte	0x04, 0x11
        /*000e*/ 	.short	(.L_4 - .L_3)
	.align		4
.L_3:
        /*0010*/ 	.word	index@(_Z3addPiS_S_i)
        /*0014*/ 	.word	0x00000000


	//----- nvinfo : EIATTR_REGCOUNT
	.align		4
.L_4:
        /*0018*/ 	.byte	0x04, 0x2f
        /*001a*/ 	.short	(.L_6 - .L_5)
	.align		4
.L_5:
        /*001c*/ 	.word	index@(_Z5printPi)
        /*0020*/ 	.word	0x00000018


	//----- nvinfo : EIATTR_FRAME_SIZE
	.align		4
.L_6:
        /*0024*/ 	.byte	0x04, 0x11
        /*0026*/ 	.short	(.L_8 - .L_7)
	.align		4
.L_7:
        /*0028*/ 	.word	index@(_Z5printPi)
        /*002c*/ 	.word	0x00000008


	//----- nvinfo : EIATTR_MIN_STACK_SIZE
	.align		4
.L_8:
        /*0030*/ 	.byte	0x04, 0x12
        /*0032*/ 	.short	(.L_10 - .L_9)
	.align		4
.L_9:
        /*0034*/ 	.word	index@(_Z5printPi)
        /*0038*/ 	.word	0x00000008


	//----- nvinfo : EIATTR_MIN_STACK_SIZE
	.align		4
.L_10:
        /*003c*/ 	.byte	0x04, 0x12
        /*003e*/ 	.short	(.L_12 - .L_11)
	.align		4
.L_11:
        /*0040*/ 	.word	index@(_Z3addPiS_S_i)
        /*0044*/ 	.word	0x00000000
.L_12:


//--------------------- .nv.compat                --------------------------
	.section	.nv.compat,"",@"SHT_CUDA_COMPAT_INFO"
	.align	4
        /*0000*/ 	.byte	0x02, 0x09, 0x00, 0x00, 0x02, 0x02, 0x01, 0x00, 0x02, 0x05, 0x05, 0x00, 0x03, 0x07, 0x01, 0x01
        /*0010*/ 	.byte	0x02, 0x03, 0x00, 0x00, 0x02, 0x06, 0x01, 0x00, 0x04, 0x0b, 0x08, 0x00, 0x09, 0x00, 0x00, 0x00
        /*0020*/ 	.byte	0x00, 0x00, 0x00, 0x00


//--------------------- .nv.info._Z5printPi       --------------------------
	.section	.nv.info._Z5printPi,"",@"SHT_CUDA_INFO"
	.sectionflags	@""
	.align	4


	//----- nvinfo : EIATTR_CUDA_API_VERSION
	.align		4
        /*0000*/ 	.byte	0x04, 0x37
        /*0002*/ 	.short	(.L_14 - .L_13)
.L_13:
        /*0004*/ 	.word	0x00000082


	//----- nvinfo : EIATTR_KPARAM_INFO
	.align		4
.L_14:
        /*0008*/ 	.byte	0x04, 0x17
        /*000a*/ 	.short	(.L_16 - .L_15)
.L_15:
        /*000c*/ 	.word	0x00000000
        /*0010*/ 	.short	0x0000
        /*0012*/ 	.short	0x0000
        /*0014*/ 	.byte	0x00, 0xf5, 0x21, 0x00


	//----- nvinfo : EIATTR_SPARSE_MMA_MASK
	.align		4
.L_16:
        /*0018*/ 	.byte	0x03, 0x50
        /*001a*/ 	.short	0x0000


	//----- nvinfo : EIATTR_MAXREG_COUNT
	.align		4
        /*001c*/ 	.byte	0x03, 0x1b
        /*001e*/ 	.short	0x00ff


	//----- nvinfo : EIATTR_EXTERNS
	.align		4
        /*0020*/ 	.byte	0x04, 0x0f
        /*0022*/ 	.short	(.L_18 - .L_17)


	//   ....[0]....
	.align		4
.L_17:
        /*0024*/ 	.word	index@(vprintf)


	//----- nvinfo : EIATTR_MERCURY_ISA_VERSION
	.align		4
.L_18:
        /*0028*/ 	.byte	0x03, 0x5f
        /*002a*/ 	.short	0x0101


	//----- nvinfo : EIATTR_VRC_CTA_INIT_COUNT
	.align		4
        /*002c*/ 	.byte	0x02, 0x4a
	.zero		1
	.zero		1


	//----- nvinfo : EIATTR_SYSCALL_OFFSETS
	.align		4
        /*0030*/ 	.byte	0x04, 0x46
        /*0032*/ 	.short	(.L_20 - .L_19)


	//   ....[0]....
.L_19:
        /*0034*/ 	.word	0x00000140


	//----- nvinfo : EIATTR_EXIT_INSTR_OFFSETS
	.align		4
.L_20:
        /*0038*/ 	.byte	0x04, 0x1c
        /*003a*/ 	.short	(.L_22 - .L_21)


	//   ....[0]....
.L_21:
        /*003c*/ 	.word	0x000000b0


	//   ....[1]....
        /*0040*/ 	.word	0x00000150


	//----- nvinfo : EIATTR_CBANK_PARAM_SIZE
	.align		4
.L_22:
        /*0044*/ 	.byte	0x03, 0x19
        /*0046*/ 	.short	0x0008


	//----- nvinfo : EIATTR_PARAM_CBANK
	.align		4
        /*0048*/ 	.byte	0x04, 0x0a
        /*004a*/ 	.short	(.L_24 - .L_23)
	.align		4
.L_23:
        /*004c*/ 	.word	index@(.nv.constant0._Z5printPi)
        /*0050*/ 	.short	0x0380
        /*0052*/ 	.short	0x0008


	//----- nvinfo : EIATTR_SW_WAR
	.align		4
.L_24:
        /*0054*/ 	.byte	0x04, 0x36
        /*0056*/ 	.short	(.L_26 - .L_25)
.L_25:
        /*0058*/ 	.word	0x00000008
.L_26:


//--------------------- .nv.info._Z3addPiS_S_i    --------------------------
	.section	.nv.info._Z3addPiS_S_i,"",@"SHT_CUDA_INFO"
	.sectionflags	@""
	.align	4


	//----- nvinfo : EIATTR_CUDA_API_VERSION
	.align		4
        /*0000*/ 	.byte	0x04, 0x37
        /*0002*/ 	.short	(.L_28 - .L_27)
.L_27:
        /*0004*/ 	.word	0x00000082


	//----- nvinfo : EIATTR_KPARAM_INFO
	.align		4
.L_28:
        /*0008*/ 	.byte	0x04, 0x17
        /*000a*/ 	.short	(.L_30 - .L_29)
.L_29:
        /*000c*/ 	.word	0x00000000
        /*0010*/ 	.short	0x0003
        /*0012*/ 	.short	0x0018
        /*0014*/ 	.byte	0x00, 0xf0, 0x11, 0x00


	//----- nvinfo : EIATTR_KPARAM_INFO
	.align		4
.L_30:
        /*0018*/ 	.byte	0x04, 0x17
        /*001a*/ 	.short	(.L_32 - .L_31)
.L_31:
        /*001c*/ 	.word	0x00000000
        /*0020*/ 	.short	0x0002
        /*0022*/ 	.short	0x0010
        /*0024*/ 	.byte	0x00, 0xf5, 0x21, 0x00


	//----- nvinfo : EIATTR_KPARAM_INFO
	.align		4
.L_32:
        /*0028*/ 	.byte	0x04, 0x17
        /*002a*/ 	.short	(.L_34 - .L_33)
.L_33:
        /*002c*/ 	.word	0x00000000
        /*0030*/ 	.short	0x0001
        /*0032*/ 	.short	0x0008
        /*0034*/ 	.byte	0x00, 0xf5, 0x21, 0x00


	//----- nvinfo : EIATTR_KPARAM_INFO
	.align		4
.L_34:
        /*0038*/ 	.byte	0x04, 0x17
        /*003a*/ 	.short	(.L_36 - .L_35)
.L_35:
        /*003c*/ 	.word	0x00000000
        /*0040*/ 	.short	0x0000
        /*0042*/ 	.short	0x0000
        /*0044*/ 	.byte	0x00, 0xf5, 0x21, 0x00


	//----- nvinfo : EIATTR_SPARSE_MMA_MASK
	.align		4
.L_36:
        /*0048*/ 	.byte	0x03, 0x50
        /*004a*/ 	.short	0x0000


	//----- nvinfo : EIATTR_MAXREG_COUNT
	.align		4
        /*004c*/ 	.byte	0x03, 0x1b
        /*004e*/ 	.short	0x00ff


	//----- nvinfo : EIATTR_MERCURY_ISA_VERSION
	.align		4
        /*0050*/ 	.byte	0x03, 0x5f
        /*0052*/ 	.short	0x0101


	//----- nvinfo : EIATTR_VRC_CTA_INIT_COUNT
	.align		4
        /*0054*/ 	.byte	0x02, 0x4a
	.zero		1
	.zero		1


	//----- nvinfo : EIATTR_EXIT_INSTR_OFFSETS
	.align		4
        /*0058*/ 	.byte	0x04, 0x1c
        /*005a*/ 	.short	(.L_38 - .L_37)


	//   ....[0]....
.L_37:
        /*005c*/ 	.word	0x00000100


	//----- nvinfo : EIATTR_CBANK_PARAM_SIZE
	.align		4
.L_38:
        /*0060*/ 	.byte	0x03, 0x19
        /*0062*/ 	.short	0x001c


	//----- nvinfo : EIATTR_PARAM_CBANK
	.align		4
        /*0064*/ 	.byte	0x04, 0x0a
        /*0066*/ 	.short	(.L_40 - .L_39)
	.align		4
.L_39:
        /*0068*/ 	.word	index@(.nv.constant0._Z3addPiS_S_i)
        /*006c*/ 	.short	0x0380
        /*006e*/ 	.short	0x001c


	//----- nvinfo : EIATTR_SW_WAR
	.align		4
.L_40:
        /*0070*/ 	.byte	0x04, 0x36
        /*0072*/ 	.short	(.L_42 - .L_41)
.L_41:
        /*0074*/ 	.word	0x00000008
.L_42:


//--------------------- .nv.callgraph             --------------------------
	.section	.nv.callgraph,"",@"SHT_CUDA_CALLGRAPH"
	.align	4
	.sectionentsize	8
	.align		4
        /*0000*/ 	.word	0x00000000
	.align		4
        /*0004*/ 	.word	0xffffffff
	.align		4
        /*0008*/ 	.word	index@(_Z5printPi)
	.align		4
        /*000c*/ 	.word	index@(vprintf)
	.align		4
        /*0010*/ 	.word	0x00000000
	.align		4
        /*0014*/ 	.word	0xfffffffe
	.align		4
        /*0018*/ 	.word	0x00000000
	.align		4
        /*001c*/ 	.word	0xfffffffd
	.align		4
        /*0020*/ 	.word	0x00000000
	.align		4
        /*0024*/ 	.word	0xfffffffc


//--------------------- .nv.constant4             --------------------------
	.section	.nv.constant4,"a",@progbits
	.align	8
	.align		8
.nv.constant4:
        /*0000*/ 	.dword	vprintf
	.align		8
        /*0008*/ 	.dword	$str


//--------------------- .text._Z5printPi          --------------------------
	.section	.text._Z5printPi,"ax",@progbits
	.align	128
        .global         _Z5printPi
        .type           _Z5printPi,@function
        .size           _Z5printPi,(.L_x_3 - _Z5printPi)
        .other          _Z5printPi,@"STO_CUDA_ENTRY STV_DEFAULT"
_Z5printPi:
.text._Z5printPi:
[----:B------:R-:W0:Y:S01]  /*0000*/  LDC R1, c[0x0][0x37c] ;  /* 0x0000df00ff017b82 */ /* 0x000e220000000800 */
[----:B------:R-:W1:Y:S07]  /*0010*/  S2R R8, SR_CTAID.X ;  /* 0x0000000000087919 */ /* 0x000e6e0000002500 */
[----:B------:R-:W1:Y:S01]  /*0020*/  LDC.64 R2, c[0x0][0x380] ;  /* 0x0000e000ff027b82 */ /* 0x000e620000000a00 */
[----:B------:R-:W2:Y:S01]  /*0030*/  LDCU.64 UR4, c[0x0][0x358] ;  /* 0x00006b00ff0477ac */ /* 0x000ea20008000a00 */
[----:B0-----:R-:W-:-:S02]  /*0040*/  VIADD R1, R1, 0xfffffff8 ;  /* 0xfffffff801017836 */ /* 0x001fc40000000000 */
[----:B-1----:R-:W-:-:S06]  /*0050*/  IMAD.WIDE.U32 R2, R8, 0x4, R2 ;  /* 0x0000000408027825 */ /* 0x002fcc00078e0002 */
[----:B--2---:R-:W2:Y:S01]  /*0060*/  LDG.E R2, desc[UR4][R2.64] ;  /* 0x0000000402027981 */ /* 0x004ea2000c1e1900 */
[----:B------:R-:W0:Y:S01]  /*0070*/  LDCU UR4, c[0x0][0x2f8] ;  /* 0x00005f00ff0477ac */ /* 0x000e220008000800 */
[----:B------:R-:W1:Y:S01]  /*0080*/  LDCU UR5, c[0x0][0x2fc] ;  /* 0x00005f80ff0577ac */ /* 0x000e620008000800 */
[----:B0-----:R-:W-:Y:S02]  /*0090*/  IADD3 R6, P1, PT, R1, UR4, RZ ;  /* 0x0000000401067c10 */ /* 0x001fe4000ff3e0ff */
[----:B--2---:R-:W-:-:S13]  /*00a0*/  ISETP.NE.AND P0, PT, R2, RZ, PT ;  /* 0x000000ff0200720c */ /* 0x004fda0003f05270 */
[----:B-1----:R-:W-:Y:S05]  /*00b0*/  @!P0 EXIT ;  /* 0x000000000000894d */ /* 0x002fea0003800000 */
[----:B------:R-:W-:Y:S01]  /*00c0*/  MOV R0, 0x0 ;  /* 0x0000000000007802 */ /* 0x000fe20000000f00 */
[----:B------:R0:W-:Y:S01]  /*00d0*/  STL [R1], R8 ;  /* 0x0000000801007387 */ /* 0x0001e20000100800 */
[----:B------:R-:W1:Y:S01]  /*00e0*/  LDCU.64 UR6, c[0x4][0x8] ;  /* 0x01000100ff0677ac */ /* 0x000e620008000a00 */
[----:B------:R-:W-:Y:S01]  /*00f0*/  IMAD.X R7, RZ, RZ, UR5, P1 ;  /* 0x00000005ff077e24 */ /* 0x000fe200088e06ff */
[----:B------:R0:W2:Y:S01]  /*0100*/  LDC.64 R2, c[0x4][R0] ;  /* 0x0100000000027b82 */ /* 0x0000a20000000a00 */
[----:B-1----:R-:W-:Y:S01]  /*0110*/  MOV R4, UR6 ;  /* 0x0000000600047c02 */ /* 0x002fe20008000f00 */
[----:B0-----:R-:W-:-:S07]  /*0120*/  IMAD.U32 R5, RZ, RZ, UR7 ;  /* 0x00000007ff057e24 */ /* 0x001fce000f8e00ff */
[----:B------:R-:W-:-:S07]  /*0130*/  LEPC R20, `(.L_x_0) ;  /* 0x000000001014794e */ /* 0x000fce0000000000 */
[----:B--2---:R-:W-:Y:S05]  /*0140*/  CALL.ABS.NOINC R2 ;  /* 0x0000000002007343 */ /* 0x004fea0003c00000 */
.L_x_0:
[----:B------:R-:W-:Y:S05]  /*0150*/  EXIT ;  /* 0x000000000000794d */ /* 0x000fea0003800000 */
.L_x_1:
[----:B------:R-:W-:-:S00]  /*0160*/  BRA `(.L_x_1) ;  /* 0xfffffffc00fc7947 */ /* 0x000fc0000383ffff */
[----:B------:R-:W-:-:S00]  /*0170*/  NOP ;  /* 0x0000000000007918 */ /* 0x000fc00000000000 */
        /* <DEDUP_REMOVED lines=8> */
.L_x_3:


//--------------------- .text._Z3addPiS_S_i       --------------------------
	.section	.text._Z3addPiS_S_i,"ax",@progbits
	.align	128
        .global         _Z3addPiS_S_i
        .type           _Z3addPiS_S_i,@function
        .size           _Z3addPiS_S_i,(.L_x_4 - _Z3addPiS_S_i)
        .other          _Z3addPiS_S_i,@"STO_CUDA_ENTRY STV_DEFAULT"
_Z3addPiS_S_i:
.text._Z3addPiS_S_i:
[----:B------:R-:W-:Y:S01]  /*0000*/  LDC R1, c[0x0][0x37c] ;  /* 0x0000df00ff017b82 */ /* 0x000fe20000000800 */
[----:B------:R-:W0:Y:S07]  /*0010*/  S2R R9, SR_TID.X ;  /* 0x0000000000097919 */ /* 0x000e2e0000002100 */
[----:B------:R-:W0:Y:S01]  /*0020*/  S2UR UR6, SR_CTAID.X ;  /* 0x00000000000679c3 */ /* 0x000e220000002500 */
[----:B------:R-:W1:Y:S07]  /*0030*/  LDCU.64 UR4, c[0x0][0x358] ;  /* 0x00006b00ff0477ac */ /* 0x000e6e0008000a00 */
[----:B------:R-:W0:Y:S08]  /*0040*/  LDC R0, c[0x0][0x360] ;  /* 0x0000d800ff007b82 */ /* 0x000e300000000800 */
[----:B------:R-:W2:Y:S08]  /*0050*/  LDC.64 R2, c[0x0][0x380] ;  /* 0x0000e000ff027b82 */ /* 0x000eb00000000a00 */
[----:B------:R-:W3:Y:S01]  /*0060*/  LDC.64 R4, c[0x0][0x388] ;  /* 0x0000e200ff047b82 */ /* 0x000ee20000000a00 */
[----:B0-----:R-:W-:-:S07]  /*0070*/  IMAD R9, R0, UR6, R9 ;  /* 0x0000000600097c24 */ /* 0x001fce000f8e0209 */
[----:B------:R-:W0:Y:S01]  /*0080*/  LDC.64 R6, c[0x0][0x390] ;  /* 0x0000e400ff067b82 */ /* 0x000e220000000a00 */
[----:B--2---:R-:W-:-:S06]  /*0090*/  IMAD.WIDE R2, R9, 0x4, R2 ;  /* 0x0000000409027825 */ /* 0x004fcc00078e0202 */
[----:B-1----:R-:W2:Y:S01]  /*00a0*/  LDG.E R2, desc[UR4][R2.64] ;  /* 0x0000000402027981 */ /* 0x002ea2000c1e1900 */
[----:B---3--:R-:W-:-:S06]  /*00b0*/  IMAD.WIDE R4, R9, 0x4, R4 ;  /* 0x0000000409047825 */ /* 0x008fcc00078e0204 */
[----:B------:R-:W2:Y:S01]  /*00c0*/  LDG.E R5, desc[UR4][R4.64] ;  /* 0x0000000404057981 */ /* 0x000ea2000c1e1900 */
[----:B0-----:R-:W-:Y:S01]  /*00d0*/  IMAD.WIDE R6, R9, 0x4, R6 ;  /* 0x0000000409067825 */ /* 0x001fe200078e0206 */
[----:B--2---:R-:W-:-:S05]  /*00e0*/  IADD3 R9, PT, PT, R2, R5, RZ ;  /* 0x0000000502097210 */ /* 0x004fca0007ffe0ff */
[----:B------:R-:W-:Y:S01]  /*00f0*/  STG.E desc[UR4][R6.64], R9 ;  /* 0x0000000906007986 */ /* 0x000fe2000c101904 */
[----:B------:R-:W-:Y:S05]  /*0100*/  EXIT ;  /* 0x000000000000794d */ /* 0x000fea0003800000 */
.L_x_2:
        /* <DEDUP_REMOVED lines=15> */
.L_x_4:


//--------------------- .nv.global.init           --------------------------
	.section	.nv.global.init,"aw",@progbits
.nv.global.init:
	.type		$str,@object
	.size		$str,(.L_0 - $str)
$str:
        /*0000*/ 	.byte	0x25, 0x64, 0x20, 0x0a, 0x00
.L_0:


//--------------------- .nv.shared.reserved.0     --------------------------
	.section	.nv.shared.reserved.0,"aw",@nobits
	.weak		__nv_reservedSMEM_offset_0_alias
	.size		__nv_reservedSMEM_offset_0_alias, 0, 64
	.other		__nv_reservedSMEM_offset_0_alias,@"STO_CUDA_RESERVED_SHARED STV_DEFAULT"
__nv_reservedSMEM_offset_0_alias:
	.zero		0
	.zero		64


//--------------------- .nv.constant0._Z5printPi  --------------------------
	.section	.nv.constant0._Z5printPi,"a",@progbits
	.sectionflags	@""
	.align	4
.nv.constant0._Z5printPi:
	.zero		904


//--------------------- .nv.constant0._Z3addPiS_S_i --------------------------
	.section	.nv.constant0._Z3addPiS_S_i,"a",@progbits
	.sectionflags	@""
	.align	4
.nv.constant0._Z3addPiS_S_i:
	.zero		924


//--------------------- SYMBOLS --------------------------

	.type		.nv.reservedSmem.offset0,@object
	.size		.nv.reservedSmem.offset0,0x4
	.type		vprintf,@function
